	.headerflags	@"EF_CUDA_TEXMODE_UNIFIED EF_CUDA_64BIT_ADDRESS EF_CUDA_ACCELERATORS EF_CUDA_SM90 EF_CUDA_VIRTUAL_SM(EF_CUDA_SM90)"
	.elftype	@"ET_EXEC"


//--------------------- .nv.info                  --------------------------
	.section	.nv.info,"",@"SHT_CUDA_INFO"
	.align	4


	//----- nvinfo : EIATTR_REGCOUNT
	.align		4
        /*0000*/ 	.byte	0x04, 0x2f
        /*0002*/ 	.short	(.L_1 - .L_0)
	.align		4
.L_0:
        /*0004*/ 	.word	index@(triton_poi_fused_add_convolution_mul_relu_6)
        /*0008*/ 	.word	0x0000002a


	//----- nvinfo : EIATTR_MIN_STACK_SIZE
	.align		4
.L_1:
        /*000c*/ 	.byte	0x04, 0x12
        /*000e*/ 	.short	(.L_3 - .L_2)
	.align		4
.L_2:
        /*0010*/ 	.word	index@(triton_poi_fused_add_convolution_mul_relu_6)
        /*0014*/ 	.word	0x00000000


	//----- nvinfo : EIATTR_FRAME_SIZE
	.align		4
.L_3:
        /*0018*/ 	.byte	0x04, 0x11
        /*001a*/ 	.short	(.L_5 - .L_4)
	.align		4
.L_4:
        /*001c*/ 	.word	index@(triton_poi_fused_add_convolution_mul_relu_6)
        /*0020*/ 	.word	0x00000000


	//----- nvinfo : EIATTR_MIN_STACK_SIZE
	.align		4
.L_5:
        /*0024*/ 	.byte	0x04, 0x12
        /*0026*/ 	.short	(.L_7 - .L_6)
	.align		4
.L_6:
        /*0028*/ 	.word	index@(triton_poi_fused_add_convolution_mul_relu_6)
        /*002c*/ 	.word	0x00000000
.L_7:


//--------------------- .nv.info.triton_poi_fused_add_convolution_mul_relu_6 --------------------------
	.section	.nv.info.triton_poi_fused_add_convolution_mul_relu_6,"",@"SHT_CUDA_INFO"
	.sectionflags	@""
	.align	4


	//----- nvinfo : EIATTR_CUDA_API_VERSION
	.align		4
        /*0000*/ 	.byte	0x04, 0x37
        /*0002*/ 	.short	(.L_9 - .L_8)
.L_8:
        /*0004*/ 	.word	0x0000007c


	//----- nvinfo : EIATTR_KPARAM_INFO
	.align		4
.L_9:
        /*0008*/ 	.byte	0x04, 0x17
        /*000a*/ 	.short	(.L_11 - .L_10)
.L_10:
        /*000c*/ 	.word	0x00000000
        /*0010*/ 	.short	0x0005
        /*0012*/ 	.short	0x0024
        /*0014*/ 	.byte	0x00, 0xf0, 0x11, 0x00


	//----- nvinfo : EIATTR_KPARAM_INFO
	.align		4
.L_11:
        /*0018*/ 	.byte	0x04, 0x17
        /*001a*/ 	.short	(.L_13 - .L_12)
.L_12:
        /*001c*/ 	.word	0x00000000
        /*0020*/ 	.short	0x0004
        /*0022*/ 	.short	0x0020
        /*0024*/ 	.byte	0x00, 0xf0, 0x11, 0x00


	//----- nvinfo : EIATTR_KPARAM_INFO
	.align		4
.L_13:
        /*0028*/ 	.byte	0x04, 0x17
        /*002a*/ 	.short	(.L_15 - .L_14)
.L_14:
        /*002c*/ 	.word	0x00000000
        /*0030*/ 	.short	0x0003
        /*0032*/ 	.short	0x0018
        /*0034*/ 	.byte	0x00, 0xf4, 0x21, 0x00


	//----- nvinfo : EIATTR_KPARAM_INFO
	.align		4
.L_15:
        /*0038*/ 	.byte	0x04, 0x17
        /*003a*/ 	.short	(.L_17 - .L_16)
.L_16:
        /*003c*/ 	.word	0x00000000
        /*0040*/ 	.short	0x0002
        /*0042*/ 	.short	0x0010
        /*0044*/ 	.byte	0x00, 0xf4, 0x21, 0x00


	//----- nvinfo : EIATTR_KPARAM_INFO
	.align		4
.L_17:
        /*0048*/ 	.byte	0x04, 0x17
        /*004a*/ 	.short	(.L_19 - .L_18)
.L_18:
        /*004c*/ 	.word	0x00000000
        /*0050*/ 	.short	0x0001
        /*0052*/ 	.short	0x0008
        /*0054*/ 	.byte	0x00, 0xf4, 0x21, 0x00


	//----- nvinfo : EIATTR_KPARAM_INFO
	.align		4
.L_19:
        /*0058*/ 	.byte	0x04, 0x17
        /*005a*/ 	.short	(.L_21 - .L_20)
.L_20:
        /*005c*/ 	.word	0x00000000
        /*0060*/ 	.short	0x0000
        /*0062*/ 	.short	0x0000
        /*0064*/ 	.byte	0x00, 0xf4, 0x21, 0x00


	//----- nvinfo : EIATTR_SPARSE_MMA_MASK
	.align		4
.L_21:
        /*0068*/ 	.byte	0x03, 0x50
        /*006a*/ 	.short	0x0000


	//----- nvinfo : EIATTR_MAXREG_COUNT
	.align		4
        /*006c*/ 	.byte	0x03, 0x1b
        /*006e*/ 	.short	0x00ff


	//----- nvinfo : EIATTR_EXIT_INSTR_OFFSETS
	.align		4
        /*0070*/ 	.byte	0x04, 0x1c
        /*0072*/ 	.short	(.L_23 - .L_22)


	//   ....[0]....
.L_22:
        /*0074*/ 	.word	0x00000d10


	//   ....[1]....
        /*0078*/ 	.word	0x00000d70


	//----- nvinfo : EIATTR_REQNTID
	.align		4
.L_23:
        /*007c*/ 	.byte	0x04, 0x10
        /*007e*/ 	.short	(.L_25 - .L_24)
.L_24:
        /*0080*/ 	.word	0x00000100
        /*0084*/ 	.word	0x00000001
        /*0088*/ 	.word	0x00000001


	//----- nvinfo : EIATTR_CBANK_PARAM_SIZE
	.align		4
.L_25:
        /*008c*/ 	.byte	0x03, 0x19
        /*008e*/ 	.short	0x0028


	//----- nvinfo : EIATTR_PARAM_CBANK
	.align		4
        /*0090*/ 	.byte	0x04, 0x0a
        /*0092*/ 	.short	(.L_27 - .L_26)
	.align		4
.L_26:
        /*0094*/ 	.word	index@(.nv.constant0.triton_poi_fused_add_convolution_mul_relu_6)
        /*0098*/ 	.short	0x0210
        /*009a*/ 	.short	0x0028


	//----- nvinfo : EIATTR_SW_WAR
	.align		4
.L_27:
        /*009c*/ 	.byte	0x04, 0x36
        /*009e*/ 	.short	(.L_29 - .L_28)
.L_28:
        /*00a0*/ 	.word	0x00000008
.L_29:


//--------------------- .nv.callgraph             --------------------------
	.section	.nv.callgraph,"",@"SHT_CUDA_CALLGRAPH"
	.align	4
	.sectionentsize	8
	.align		4
        /*0000*/ 	.word	0x00000000
	.align		4
        /*0004*/ 	.word	0xffffffff
	.align		4
        /*0008*/ 	.word	0x00000000
	.align		4
        /*000c*/ 	.word	0xfffffffe
	.align		4
        /*0010*/ 	.word	0x00000000
	.align		4
        /*0014*/ 	.word	0xfffffffd
	.align		4
        /*0018*/ 	.word	0x00000000
	.align		4
        /*001c*/ 	.word	0xfffffffc


//--------------------- .text.triton_poi_fused_add_convolution_mul_relu_6 --------------------------
	.section	.text.triton_poi_fused_add_convolution_mul_relu_6,"ax",@progbits
	.sectionflags	@"SHF_BARRIERS=1"
	.align	128
        .global         triton_poi_fused_add_convolution_mul_relu_6
        .type           triton_poi_fused_add_convolution_mul_relu_6,@function
        .size           triton_poi_fused_add_convolution_mul_relu_6,(.L_x_1 - triton_poi_fused_add_convolution_mul_relu_6)
        .other          triton_poi_fused_add_convolution_mul_relu_6,@"STO_CUDA_ENTRY STV_DEFAULT"
triton_poi_fused_add_convolution_mul_relu_6:
.text.triton_poi_fused_add_convolution_mul_relu_6:
[----:B------:R-:W0:Y:S01]  /*0000*/  LDC R1, c[0x0][0x28] ;  /* 0x00000a00ff017b82 */ /* 0x000e220000000800 */
[----:B------:R-:W1:Y:S07]  /*0010*/  S2R R0, SR_TID.X ;  /* 0x0000000000007919 */ /* 0x000e6e0000002100 */
[----:B------:R-:W2:Y:S01]  /*0020*/  LDC.64 R24, c[0x0][0x210] ;  /* 0x00008400ff187b82 */ /* 0x000ea20000000a00 */
[----:B------:R-:W-:Y:S02]  /*0030*/  CS2R R4, SRZ ;  /* 0x0000000000047805 */ /* 0x000fe4000001ff00 */
[----:B------:R-:W-:Y:S01]  /*0040*/  CS2R R6, SRZ ;  /* 0x0000000000067805 */ /* 0x000fe2000001ff00 */
[----:B------:R-:W3:Y:S01]  /*0050*/  S2R R3, SR_CTAID.X ;  /* 0x0000000000037919 */ /* 0x000ee20000002500 */
[----:B------:R-:W-:Y:S01]  /*0060*/  ULDC.64 UR6, c[0x0][0x208] ;  /* 0x0000820000067ab9 */ /* 0x000fe20000000a00 */
[----:B------:R-:W-:-:S02]  /*0070*/  CS2R R8, SRZ ;  /* 0x0000000000087805 */ /* 0x000fc4000001ff00 */
[----:B------:R-:W-:Y:S01]  /*0080*/  CS2R R10, SRZ ;  /* 0x00000000000a7805 */ /* 0x000fe2000001ff00 */
[----:B------:R-:W4:Y:S01]  /*0090*/  S2R R28, SR_CTAID.Y ;  /* 0x00000000001c7919 */ /* 0x000f220000002600 */
[----:B------:R-:W5:Y:S08]  /*00a0*/  LDC.64 R20, c[0x0][0x218] ;  /* 0x00008600ff147b82 */ /* 0x000f700000000a00 */
[----:B------:R-:W5:Y:S01]  /*00b0*/  LDC.64 R38, c[0x0][0x220] ;  /* 0x00008800ff267b82 */ /* 0x000f620000000a00 */
[----:B-1----:R-:W-:Y:S01]  /*00c0*/  SHF.R.U32.HI R30, RZ, 0x2, R0 ;  /* 0x00000002ff1e7819 */ /* 0x002fe20000011600 */
[----:B------:R-:W-:-:S02]  /*00d0*/  IMAD.SHL.U32 R2, R0, 0x4, RZ ;  /* 0x0000000400027824 */ /* 0x000fc400078e00ff */
[----:B---3--:R-:W-:Y:S01]  /*00e0*/  IMAD.SHL.U32 R3, R3, 0x10, RZ ;  /* 0x0000001003037824 */ /* 0x008fe200078e00ff */
[----:B------:R-:W-:-:S04]  /*00f0*/  SGXT.U32 R30, R30, 0x6 ;  /* 0x000000061e1e781a */ /* 0x000fc80000000000 */
[----:B------:R-:W-:Y:S02]  /*0100*/  LOP3.LUT R35, R3, 0xc, R2, 0xf8, !PT ;  /* 0x0000000c03237812 */ /* 0x000fe400078ef802 */
[----:B----4-:R-:W-:Y:S02]  /*0110*/  PRMT R32, R30, 0x6540, R28 ;  /* 0x000065401e207816 */ /* 0x010fe4000000001c */
[----:B------:R-:W-:Y:S02]  /*0120*/  ISETP.GE.AND P0, PT, R35, 0x820, PT ;  /* 0x000008202300780c */ /* 0x000fe40003f06270 */
[C---:B------:R-:W-:Y:S01]  /*0130*/  LOP3.LUT R18, R32.reuse, 0xc0, RZ, 0xfc, !PT ;  /* 0x000000c020127812 */ /* 0x040fe200078efcff */
[C---:B------:R-:W-:Y:S01]  /*0140*/  IMAD R36, R32.reuse, 0x820, R35 ;  /* 0x0000082020247824 */ /* 0x040fe200078e0223 */
[----:B------:R-:W-:-:S03]  /*0150*/  LOP3.LUT R34, R32, 0x80, RZ, 0xfc, !PT ;  /* 0x0000008020227812 */ /* 0x000fc600078efcff */
[----:B--2---:R-:W-:Y:S01]  /*0160*/  IMAD.WIDE R22, R36, 0x4, R24 ;  /* 0x0000000424167825 */ /* 0x004fe200078e0218 */
[----:B------:R-:W-:-:S03]  /*0170*/  LOP3.LUT R32, R32, 0x40, RZ, 0xfc, !PT ;  /* 0x0000004020207812 */ /* 0x000fc600078efcff */
[--C-:B------:R-:W-:Y:S02]  /*0180*/  IMAD R33, R18, 0x820, R35.reuse ;  /* 0x0000082012217824 */ /* 0x100fe400078e0223 */
[----:B------:R-:W-:Y:S01]  /*0190*/  IMAD R34, R34, 0x820, R35 ;  /* 0x0000082022227824 */ /* 0x000fe200078e0223 */
[----:B------:R1:W2:Y:S01]  /*01a0*/  @!P0 LDG.E.EL.128 R4, desc[UR6][R22.64] ;  /* 0x0000000616048981 */ /* 0x0002a2000c2e1d00 */
[----:B------:R-:W-:Y:S02]  /*01b0*/  CS2R R12, SRZ ;  /* 0x00000000000c7805 */ /* 0x000fe4000001ff00 */
[----:B------:R-:W-:Y:S02]  /*01c0*/  CS2R R14, SRZ ;  /* 0x00000000000e7805 */ /* 0x000fe4000001ff00 */
[----:B------:R-:W-:Y:S02]  /*01d0*/  CS2R R16, SRZ ;  /* 0x0000000000107805 */ /* 0x000fe4000001ff00 */
[----:B------:R-:W-:Y:S01]  /*01e0*/  CS2R R18, SRZ ;  /* 0x0000000000127805 */ /* 0x000fe2000001ff00 */
[----:B-----5:R-:W-:-:S04]  /*01f0*/  IMAD.WIDE R20, R35, 0x4, R20 ;  /* 0x0000000423147825 */ /* 0x020fc800078e0214 */
[--C-:B------:R-:W-:Y:S01]  /*0200*/  IMAD.WIDE R26, R34, 0x4, R24.reuse ;  /* 0x00000004221a7825 */ /* 0x100fe200078e0218 */
[----:B------:R3:W2:Y:S03]  /*0210*/  @!P0 LDG.E.EL.128 R16, desc[UR6][R20.64] ;  /* 0x0000000614108981 */ /* 0x0006a6000c2e1d00 */
[----:B-1----:R-:W-:Y:S01]  /*0220*/  IMAD.WIDE R22, R33, 0x4, R24 ;  /* 0x0000000421167825 */ /* 0x002fe200078e0218 */
[----:B------:R1:W4:Y:S03]  /*0230*/  @!P0 LDG.E.EL.128 R8, desc[UR6][R26.64] ;  /* 0x000000061a088981 */ /* 0x000326000c2e1d00 */
[----:B------:R-:W-:Y:S01]  /*0240*/  IMAD R35, R32, 0x820, R35 ;  /* 0x0000082020237824 */ /* 0x000fe200078e0223 */
[----:B------:R5:W4:Y:S01]  /*0250*/  @!P0 LDG.E.EL.128 R12, desc[UR6][R22.64] ;  /* 0x00000006160c8981 */ /* 0x000b22000c2e1d00 */
[----:B---3--:R-:W-:-:S02]  /*0260*/  CS2R R20, SRZ ;  /* 0x0000000000147805 */ /* 0x008fc4000001ff00 */
[----:B-1----:R-:W-:Y:S01]  /*0270*/  IMAD.WIDE R26, R35, 0x4, R24 ;  /* 0x00000004231a7825 */ /* 0x002fe200078e0218 */
[----:B-----5:R-:W-:Y:S02]  /*0280*/  CS2R R22, SRZ ;  /* 0x0000000000167805 */ /* 0x020fe4000001ff00 */
[----:B------:R-:W-:Y:S01]  /*0290*/  CS2R R24, SRZ ;  /* 0x0000000000187805 */ /* 0x000fe2000001ff00 */
[----:B0-----:R-:W-:-:S03]  /*02a0*/  IMAD.WIDE R36, R36, 0x4, R38 ;  /* 0x0000000424247825 */ /* 0x001fc600078e0226 */
[----:B------:R0:W3:Y:S02]  /*02b0*/  @!P0 LDG.E.EL.128 R20, desc[UR6][R26.64] ;  /* 0x000000061a148981 */ /* 0x0000e4000c2e1d00 */
[----:B0-----:R-:W-:-:S06]  /*02c0*/  CS2R R26, SRZ ;  /* 0x00000000001a7805 */ /* 0x001fcc000001ff00 */
[----:B------:R-:W5:Y:S01]  /*02d0*/  @!P0 LDG.E.EL.128 R24, desc[UR6][R36.64] ;  /* 0x0000000624188981 */ /* 0x000f62000c2e1d00 */
[----:B--2---:R-:W-:Y:S01]  /*02e0*/  FADD R31, R19, R7 ;  /* 0x00000007131f7221 */ /* 0x004fe20000000000 */
[----:B----4-:R-:W-:Y:S01]  /*02f0*/  FADD R32, R18, R14 ;  /* 0x0000000e12207221 */ /* 0x010fe20000000000 */
[----:B------:R-:W-:Y:S01]  /*0300*/  FADD R14, R17, R5 ;  /* 0x00000005110e7221 */ /* 0x000fe20000000000 */
[----:B------:R-:W-:Y:S01]  /*0310*/  FADD R5, R16, R4 ;  /* 0x0000000410057221 */ /* 0x000fe20000000000 */
[----:B------:R-:W-:Y:S01]  /*0320*/  FADD R29, R19, R15 ;  /* 0x0000000f131d7221 */ /* 0x000fe20000000000 */
[C---:B------:R-:W-:Y:S01]  /*0330*/  FADD R15, R18.reuse, R6 ;  /* 0x00000006120f7221 */ /* 0x040fe20000000000 */
[C---:B------:R-:W-:Y:S01]  /*0340*/  FADD R10, R18.reuse, R10 ;  /* 0x0000000a120a7221 */ /* 0x040fe20000000000 */
[C---:B------:R-:W-:Y:S01]  /*0350*/  FADD R9, R17.reuse, R9 ;  /* 0x0000000911097221 */ /* 0x040fe20000000000 */
[----:B------:R-:W-:Y:S01]  /*0360*/  CS2R R6, SRZ ;  /* 0x0000000000067805 */ /* 0x000fe2000001ff00 */
[----:B---3--:R-:W-:Y:S01]  /*0370*/  FADD R18, R18, R22 ;  /* 0x0000001612127221 */ /* 0x008fe20000000000 */
[C---:B------:R-:W-:Y:S01]  /*0380*/  FADD R22, R17.reuse, R13 ;  /* 0x0000000d11167221 */ /* 0x040fe20000000000 */
[----:B------:R-:W-:Y:S01]  /*0390*/  FADD R17, R17, R21 ;  /* 0x0000001511117221 */ /* 0x000fe20000000000 */
[----:B------:R-:W-:Y:S01]  /*03a0*/  FADD R21, R16, R12 ;  /* 0x0000000c10157221 */ /* 0x000fe20000000000 */
[----:B------:R-:W-:Y:S01]  /*03b0*/  IMAD.WIDE R12, R35, 0x4, R38 ;  /* 0x00000004230c7825 */ /* 0x000fe200078e0226 */
[----:B-----5:R-:W-:-:S03]  /*03c0*/  FSETP.GEU.AND P4, PT, R5, -R24, PT ;  /* 0x800000180500720b */ /* 0x020fc60003f8e000 */
[----:B------:R-:W-:Y:S01]  /*03d0*/  FADD R24, R5, R24 ;  /* 0x0000001805187221 */ /* 0x000fe20000000000 */
[----:B------:R-:W-:-:S06]  /*03e0*/  CS2R R4, SRZ ;  /* 0x0000000000047805 */ /* 0x000fcc000001ff00 */
[----:B------:R0:W2:Y:S01]  /*03f0*/  @!P0 LDG.E.EL.128 R4, desc[UR6][R12.64] ;  /* 0x000000060c048981 */ /* 0x0000a2000c2e1d00 */
[C---:B------:R-:W-:Y:S01]  /*0400*/  FADD R8, R16.reuse, R8 ;  /* 0x0000000810087221 */ /* 0x040fe20000000000 */
[----:B------:R-:W-:Y:S01]  /*0410*/  FADD R20, R16, R20 ;  /* 0x0000001410147221 */ /* 0x000fe20000000000 */
[C---:B------:R-:W-:Y:S01]  /*0420*/  FSETP.GEU.AND P3, PT, R14.reuse, -R25, PT ;  /* 0x800000190e00720b */ /* 0x040fe20003f6e000 */
[----:B------:R-:W-:Y:S02]  /*0430*/  FADD R16, R14, R25 ;  /* 0x000000190e107221 */ /* 0x000fe40000000000 */
[----:B------:R-:W1:Y:S01]  /*0440*/  S2R R25, SR_TID.X ;  /* 0x0000000000197919 */ /* 0x000e620000002100 */
[----:B------:R-:W3:Y:S01]  /*0450*/  S2UR UR5, SR_CgaCtaId ;  /* 0x00000000000579c3 */ /* 0x000ee20000008800 */
[C---:B------:R-:W-:Y:S01]  /*0460*/  FADD R11, R19.reuse, R11 ;  /* 0x0000000b130b7221 */ /* 0x040fe20000000000 */
[----:B------:R-:W-:Y:S01]  /*0470*/  FADD R23, R19, R23 ;  /* 0x0000001713177221 */ /* 0x000fe20000000000 */
[C---:B------:R-:W-:Y:S01]  /*0480*/  FSETP.GEU.AND P1, PT, R15.reuse, -R26, PT ;  /* 0x8000001a0f00720b */ /* 0x040fe20003f2e000 */
[----:B------:R-:W-:Y:S01]  /*0490*/  FADD R26, R15, R26 ;  /* 0x0000001a0f1a7221 */ /* 0x000fe20000000000 */
[----:B0-----:R-:W-:-:S02]  /*04a0*/  CS2R R12, SRZ ;  /* 0x00000000000c7805 */ /* 0x001fc4000001ff00 */
[----:B------:R-:W-:Y:S01]  /*04b0*/  CS2R R14, SRZ ;  /* 0x00000000000e7805 */ /* 0x000fe2000001ff00 */
[----:B------:R-:W-:Y:S01]  /*04c0*/  UMOV UR4, 0x400 ;  /* 0x0000040000047882 */ /* 0x000fe20000000000 */
[----:B------:R-:W-:Y:S01]  /*04d0*/  IMAD.WIDE R34, R34, 0x4, R38 ;  /* 0x0000000422227825 */ /* 0x000fe200078e0226 */
[----:B------:R-:W-:Y:S02]  /*04e0*/  FSEL R37, R16, RZ, P3 ;  /* 0x000000ff10257208 */ /* 0x000fe40001800000 */
[C---:B------:R-:W-:Y:S01]  /*04f0*/  FSETP.GEU.AND P2, PT, R31.reuse, -R27, PT ;  /* 0x8000001b1f00720b */ /* 0x040fe20003f4e000 */
[----:B------:R-:W-:Y:S01]  /*0500*/  FADD R27, R31, R27 ;  /* 0x0000001b1f1b7221 */ /* 0x000fe20000000000 */
[----:B------:R0:W4:Y:S01]  /*0510*/  @!P0 LDG.E.EL.128 R12, desc[UR6][R34.64] ;  /* 0x00000006220c8981 */ /* 0x000122000c2e1d00 */
[----:B------:R-:W-:Y:S01]  /*0520*/  IMAD.WIDE R38, R33, 0x4, R38 ;  /* 0x0000000421267825 */ /* 0x000fe200078e0226 */
[----:B---3--:R-:W-:-:S03]  /*0530*/  UPRMT UR4, UR5, 0x654, UR4 ;  /* 0x0000065405047896 */ /* 0x008fc60008000004 */
[----:B-1----:R-:W-:-:S05]  /*0540*/  IMAD.SHL.U32 R19, R25, 0x400, RZ ;  /* 0x0000040019137824 */ /* 0x002fca00078e00ff */
[----:B------:R-:W-:-:S04]  /*0550*/  LOP3.LUT R19, R19, 0xc00, RZ, 0xc0, !PT ;  /* 0x00000c0013137812 */ /* 0x000fc800078ec0ff */
[C---:B------:R-:W-:Y:S02]  /*0560*/  LOP3.LUT R16, R19.reuse, 0x200, RZ, 0xfc, !PT ;  /* 0x0000020013107812 */ /* 0x040fe400078efcff */
[C---:B------:R-:W-:Y:S02]  /*0570*/  LOP3.LUT R31, R19.reuse, R30, RZ, 0xfc, !PT ;  /* 0x0000001e131f7212 */ /* 0x040fe400078efcff */
[----:B0-----:R-:W-:Y:S02]  /*0580*/  FSEL R35, R24, RZ, P4 ;  /* 0x000000ff18237208 */ /* 0x001fe40002000000 */
[C---:B------:R-:W-:Y:S02]  /*0590*/  LEA.HI R30, R19.reuse, UR4, RZ, 0x1c ;  /* 0x00000004131e7c11 */ /* 0x040fe4000f8fe0ff */
[----:B------:R-:W-:Y:S02]  /*05a0*/  LOP3.LUT R24, R19, 0x100, RZ, 0xfc, !PT ;  /* 0x0000010013187812 */ /* 0x000fe400078efcff */
[----:B------:R-:W-:-:S02]  /*05b0*/  LEA.HI R16, R16, UR4, RZ, 0x1c ;  /* 0x0000000410107c11 */ /* 0x000fc4000f8fe0ff */
[----:B------:R-:W-:-:S03]  /*05c0*/  LOP3.LUT R19, R19, 0x300, RZ, 0xfc, !PT ;  /* 0x0000030013137812 */ /* 0x000fc600078efcff */
[----:B------:R-:W-:Y:S01]  /*05d0*/  IMAD R33, R31, 0x4, R16 ;  /* 0x000000041f217824 */ /* 0x000fe200078e0210 */
[----:B------:R-:W-:Y:S02]  /*05e0*/  LEA.HI R34, R19, UR4, RZ, 0x1c ;  /* 0x0000000413227c11 */ /* 0x000fe4000f8fe0ff */
[C---:B--2---:R-:W-:Y:S01]  /*05f0*/  FSETP.GEU.AND P4, PT, R17.reuse, -R5, PT ;  /* 0x800000051100720b */ /* 0x044fe20003f8e000 */
[----:B------:R-:W-:Y:S01]  /*0600*/  FADD R5, R17, R5 ;  /* 0x0000000511057221 */ /* 0x000fe20000000000 */
[C---:B------:R-:W-:Y:S01]  /*0610*/  FSETP.GEU.AND P3, PT, R18.reuse, -R6, PT ;  /* 0x800000061200720b */ /* 0x040fe20003f6e000 */
[----:B------:R-:W-:Y:S01]  /*0620*/  FADD R6, R18, R6 ;  /* 0x0000000612067221 */ /* 0x000fe20000000000 */
[----:B------:R-:W-:Y:S02]  /*0630*/  CS2R R16, SRZ ;  /* 0x0000000000107805 */ /* 0x000fe4000001ff00 */
[----:B------:R-:W-:-:S06]  /*0640*/  CS2R R18, SRZ ;  /* 0x0000000000127805 */ /* 0x000fcc000001ff00 */
[----:B------:R-:W2:Y:S01]  /*0650*/  @!P0 LDG.E.EL.128 R16, desc[UR6][R38.64] ;  /* 0x0000000626108981 */ /* 0x000ea2000c2e1d00 */
[----:B------:R-:W-:Y:S02]  /*0660*/  LEA.HI R24, R24, UR4, RZ, 0x1c ;  /* 0x0000000418187c11 */ /* 0x000fe4000f8fe0ff */
[C---:B------:R-:W-:Y:S01]  /*0670*/  FSETP.GEU.AND P5, PT, R20.reuse, -R4, PT ;  /* 0x800000041400720b */ /* 0x040fe20003fae000 */
[----:B------:R-:W-:Y:S01]  /*0680*/  FADD R4, R20, R4 ;  /* 0x0000000414047221 */ /* 0x000fe20000000000 */
[C---:B------:R-:W-:Y:S01]  /*0690*/  IMAD R30, R31.reuse, 0x4, R30 ;  /* 0x000000041f1e7824 */ /* 0x040fe200078e021e */
[----:B------:R-:W-:Y:S01]  /*06a0*/  FSEL R26, R26, RZ, P1 ;  /* 0x000000ff1a1a7208 */ /* 0x000fe20000800000 */
[----:B------:R-:W-:Y:S01]  /*06b0*/  IMAD R24, R31, 0x4, R24 ;  /* 0x000000041f187824 */ /* 0x000fe200078e0218 */
[----:B------:R-:W-:Y:S01]  /*06c0*/  FSEL R20, R27, RZ, P2 ;  /* 0x000000ff1b147208 */ /* 0x000fe20001000000 */
[----:B------:R-:W-:Y:S01]  /*06d0*/  IMAD R31, R31, 0x4, R34 ;  /* 0x000000041f1f7824 */ /* 0x000fe200078e0222 */
[----:B------:R-:W-:Y:S01]  /*06e0*/  FSEL R27, R4, RZ, P5 ;  /* 0x000000ff041b7208 */ /* 0x000fe20002800000 */
[----:B------:R-:W-:Y:S01]  /*06f0*/  STS [R30], R35 ;  /* 0x000000231e007388 */ /* 0x000fe20000000800 */
[----:B------:R-:W-:-:S02]  /*0700*/  FSEL R5, R5, RZ, P4 ;  /* 0x000000ff05057208 */ /* 0x000fc40002000000 */
[----:B------:R-:W-:Y:S01]  /*0710*/  FSEL R6, R6, RZ, P3 ;  /* 0x000000ff06067208 */ /* 0x000fe20001800000 */
[----:B------:R-:W-:Y:S01]  /*0720*/  STS [R24+0x400], R37 ;  /* 0x0004002518007388 */ /* 0x000fe20000000800 */
[C---:B------:R-:W-:Y:S01]  /*0730*/  FSETP.GEU.AND P4, PT, R23.reuse, -R7, PT ;  /* 0x800000071700720b */ /* 0x040fe20003f8e000 */
[----:B------:R-:W-:Y:S01]  /*0740*/  FADD R7, R23, R7 ;  /* 0x0000000717077221 */ /* 0x000fe20000000000 */
[C---:B----4-:R-:W-:Y:S01]  /*0750*/  FSETP.GEU.AND P3, PT, R8.reuse, -R12, PT ;  /* 0x8000000c0800720b */ /* 0x050fe20003f6e000 */
[----:B------:R-:W-:Y:S01]  /*0760*/  FADD R8, R8, R12 ;  /* 0x0000000c08087221 */ /* 0x000fe20000000000 */
[C---:B------:R-:W-:Y:S01]  /*0770*/  FSETP.GEU.AND P2, PT, R9.reuse, -R13, PT ;  /* 0x8000000d0900720b */ /* 0x040fe20003f4e000 */
[----:B------:R-:W-:Y:S01]  /*0780*/  STS [R33+0x800], R26 ;  /* 0x0008001a21007388 */ /* 0x000fe20000000800 */
[----:B------:R-:W-:Y:S01]  /*0790*/  FADD R9, R9, R13 ;  /* 0x0000000d09097221 */ /* 0x000fe20000000000 */
[C---:B------:R-:W-:Y:S01]  /*07a0*/  FSETP.GEU.AND P1, PT, R10.reuse, -R14, PT ;  /* 0x8000000e0a00720b */ /* 0x040fe20003f2e000 */
[----:B------:R-:W-:Y:S01]  /*07b0*/  FADD R10, R10, R14 ;  /* 0x0000000e0a0a7221 */ /* 0x000fe20000000000 */
[----:B------:R-:W-:Y:S01]  /*07c0*/  STS [R31+0xc00], R20 ;  /* 0x000c00141f007388 */ /* 0x000fe20000000800 */
[C---:B------:R-:W-:Y:S01]  /*07d0*/  FSETP.GEU.AND P0, PT, R11.reuse, -R15, PT ;  /* 0x8000000f0b00720b */ /* 0x040fe20003f0e000 */
[----:B------:R-:W-:-:S02]  /*07e0*/  FADD R11, R11, R15 ;  /* 0x0000000f0b0b7221 */ /* 0x000fc40000000000 */
[----:B------:R-:W-:Y:S01]  /*07f0*/  STS [R30+0x100], R27 ;  /* 0x0001001b1e007388 */ /* 0x000fe20000000800 */
[----:B------:R-:W-:-:S03]  /*0800*/  FSEL R4, R7, RZ, P4 ;  /* 0x000000ff07047208 */ /* 0x000fc60002000000 */
[----:B------:R0:W-:Y:S01]  /*0810*/  STS [R24+0x500], R5 ;  /* 0x0005000518007388 */ /* 0x0001e20000000800 */
[----:B------:R-:W-:Y:S02]  /*0820*/  FSEL R9, R9, RZ, P2 ;  /* 0x000000ff09097208 */ /* 0x000fe40001000000 */
[----:B------:R-:W-:Y:S01]  /*0830*/  FSEL R10, R10, RZ, P1 ;  /* 0x000000ff0a0a7208 */ /* 0x000fe20000800000 */
[----:B------:R1:W-:Y:S01]  /*0840*/  STS [R33+0x900], R6 ;  /* 0x0009000621007388 */ /* 0x0003e20000000800 */
[----:B0-----:R-:W-:-:S03]  /*0850*/  FSEL R5, R8, RZ, P3 ;  /* 0x000000ff08057208 */ /* 0x001fc60001800000 */
[----:B------:R-:W-:Y:S01]  /*0860*/  STS [R31+0xd00], R4 ;  /* 0x000d00041f007388 */ /* 0x000fe20000000800 */
[----:B-1----:R-:W-:-:S03]  /*0870*/  FSEL R6, R11, RZ, P0 ;  /* 0x000000ff0b067208 */ /* 0x002fc60000000000 */
[----:B------:R0:W-:Y:S04]  /*0880*/  STS [R30+0x200], R5 ;  /* 0x000200051e007388 */ /* 0x0001e80000000800 */
[----:B------:R-:W-:Y:S04]  /*0890*/  STS [R24+0x600], R9 ;  /* 0x0006000918007388 */ /* 0x000fe80000000800 */
[----:B------:R-:W-:Y:S04]  /*08a0*/  STS [R33+0xa00], R10 ;  /* 0x000a000a21007388 */ /* 0x000fe80000000800 */
[----:B------:R1:W-:Y:S01]  /*08b0*/  STS [R31+0xe00], R6 ;  /* 0x000e00061f007388 */ /* 0x0003e20000000800 */
[----:B------:R-:W-:-:S02]  /*08c0*/  SHF.R.U32.HI R25, RZ, 0x2, R25 ;  /* 0x00000002ff197819 */ /* 0x000fc40000011619 */
[----:B------:R-:W-:-:S04]  /*08d0*/  SHF.R.U32.HI R0, RZ, 0x6, R0 ;  /* 0x00000006ff007819 */ /* 0x000fc80000011600 */
[----:B------:R-:W-:-:S04]  /*08e0*/  SGXT.U32 R0, R0, 0x2 ;  /* 0x000000020000781a */ /* 0x000fc80000000000 */
[----:B------:R-:W-:-:S04]  /*08f0*/  LOP3.LUT R3, R3, R0, RZ, 0xfc, !PT ;  /* 0x0000000003037212 */ /* 0x000fc800078efcff */
[----:B------:R-:W-:Y:S02]  /*0900*/  LOP3.LUT R20, R3, 0xc, RZ, 0xfc, !PT ;  /* 0x0000000c03147812 */ /* 0x000fe400078efcff */
[C---:B--2---:R-:W-:Y:S01]  /*0910*/  FSETP.GEU.AND P3, PT, R21.reuse, -R16, PT ;  /* 0x800000101500720b */ /* 0x044fe20003f6e000 */
[----:B------:R-:W-:Y:S01]  /*0920*/  FADD R16, R21, R16 ;  /* 0x0000001015107221 */ /* 0x000fe20000000000 */
[C---:B------:R-:W-:Y:S01]  /*0930*/  FSETP.GEU.AND P2, PT, R22.reuse, -R17, PT ;  /* 0x800000111600720b */ /* 0x040fe20003f4e000 */
[----:B------:R-:W-:Y:S01]  /*0940*/  FADD R17, R22, R17 ;  /* 0x0000001116117221 */ /* 0x000fe20000000000 */
[C---:B------:R-:W-:Y:S01]  /*0950*/  FSETP.GEU.AND P1, PT, R32.reuse, -R18, PT ;  /* 0x800000122000720b */ /* 0x040fe20003f2e000 */
[----:B------:R-:W-:Y:S01]  /*0960*/  FADD R18, R32, R18 ;  /* 0x0000001220127221 */ /* 0x000fe20000000000 */
[C---:B------:R-:W-:Y:S01]  /*0970*/  FSETP.GEU.AND P0, PT, R29.reuse, -R19, PT ;  /* 0x800000131d00720b */ /* 0x040fe20003f0e000 */
[----:B------:R-:W-:Y:S01]  /*0980*/  FADD R19, R29, R19 ;  /* 0x000000131d137221 */ /* 0x000fe20000000000 */
[----:B0-----:R-:W-:-:S02]  /*0990*/  FSEL R5, R16, RZ, P3 ;  /* 0x000000ff10057208 */ /* 0x001fc40001800000 */
[----:B------:R-:W-:Y:S02]  /*09a0*/  FSEL R17, R17, RZ, P2 ;  /* 0x000000ff11117208 */ /* 0x000fe40001000000 */
[----:B------:R-:W-:Y:S02]  /*09b0*/  FSEL R18, R18, RZ, P1 ;  /* 0x000000ff12127208 */ /* 0x000fe40000800000 */
[----:B------:R-:W-:Y:S01]  /*09c0*/  FSEL R4, R19, RZ, P0 ;  /* 0x000000ff13047208 */ /* 0x000fe20000000000 */
[----:B------:R-:W-:Y:S01]  /*09d0*/  STS [R30+0x300], R5 ;  /* 0x000300051e007388 */ /* 0x000fe20000000800 */
[----:B------:R-:W-:-:S03]  /*09e0*/  LOP3.LUT R16, R2, 0x3fc, RZ, 0xc0, !PT ;  /* 0x000003fc02107812 */ /* 0x000fc600078ec0ff */
[----:B------:R-:W-:Y:S04]  /*09f0*/  STS [R24+0x700], R17 ;  /* 0x0007001118007388 */ /* 0x000fe80000000800 */
[----:B------:R0:W-:Y:S01]  /*0a00*/  STS [R33+0xb00], R18 ;  /* 0x000b001221007388 */ /* 0x0001e20000000800 */
[----:B-1----:R-:W-:-:S03]  /*0a10*/  LOP3.LUT R6, R16, 0x400, RZ, 0xfc, !PT ;  /* 0x0000040010067812 */ /* 0x002fc600078efcff */
[----:B------:R-:W-:Y:S01]  /*0a20*/  STS [R31+0xf00], R4 ;  /* 0x000f00041f007388 */ /* 0x000fe20000000800 */
[----:B------:R-:W-:Y:S02]  /*0a30*/  LOP3.LUT R8, R16, 0x800, RZ, 0xfc, !PT ;  /* 0x0000080010087812 */ /* 0x000fe400078efcff */
[----:B------:R-:W-:Y:S02]  /*0a40*/  SHF.R.U32.HI R7, RZ, 0x4, R6 ;  /* 0x00000004ff077819 */ /* 0x000fe40000011606 */
[----:B------:R-:W-:Y:S01]  /*0a50*/  SHF.R.U32.HI R9, RZ, 0x4, R8 ;  /* 0x00000004ff097819 */ /* 0x000fe20000011608 */
[----:B0-----:R-:W0:Y:S01]  /*0a60*/  LDC.64 R18, c[0x0][0x228] ;  /* 0x00008a00ff127b82 */ /* 0x001e220000000a00 */
[----:B------:R-:W-:Y:S02]  /*0a70*/  LOP3.LUT R6, R25, 0x30, RZ, 0xc0, !PT ;  /* 0x0000003019067812 */ /* 0x000fe400078ec0ff */
[----:B------:R-:W-:Y:S02]  /*0a80*/  LOP3.LUT R5, R2, 0xfc, RZ, 0xc0, !PT ;  /* 0x000000fc02057812 */ /* 0x000fe400078ec0ff */
[----:B------:R-:W-:-:S02]  /*0a90*/  LOP3.LUT R8, R7, 0x70, RZ, 0xc0, !PT ;  /* 0x0000007007087812 */ /* 0x000fc400078ec0ff */
[----:B------:R-:W-:Y:S01]  /*0aa0*/  LOP3.LUT R9, R9, 0xb0, RZ, 0xc0, !PT ;  /* 0x000000b009097812 */ /* 0x000fe200078ec0ff */
[----:B------:R-:W-:Y:S01]  /*0ab0*/  VIADD R7, R6, UR4 ;  /* 0x0000000406077c36 */ /* 0x000fe20008000000 */
[--C-:B------:R-:W-:Y:S01]  /*0ac0*/  PRMT R2, R5, 0x6540, R28.reuse ;  /* 0x0000654005027816 */ /* 0x100fe2000000001c */
[----:B------:R-:W-:Y:S02]  /*0ad0*/  VIADD R5, R8, UR4 ;  /* 0x0000000408057c36 */ /* 0x000fe40008000000 */
[----:B------:R-:W-:Y:S02]  /*0ae0*/  VIADD R9, R9, UR4 ;  /* 0x0000000409097c36 */ /* 0x000fe40008000000 */
[C---:B------:R-:W-:Y:S02]  /*0af0*/  IMAD R7, R16.reuse, 0x4, R7 ;  /* 0x0000000410077824 */ /* 0x040fe400078e0207 */
[C---:B------:R-:W-:Y:S01]  /*0b00*/  IMAD R8, R16.reuse, 0x4, R5 ;  /* 0x0000000410087824 */ /* 0x040fe200078e0205 */
[----:B------:R-:W-:Y:S01]  /*0b10*/  BAR.SYNC.DEFER_BLOCKING 0x0 ;  /* 0x0000000000007b1d */ /* 0x000fe20000010000 */
[----:B------:R-:W-:Y:S01]  /*0b20*/  IMAD R12, R16, 0x4, R9 ;  /* 0x00000004100c7824 */ /* 0x000fe200078e0209 */
[----:B------:R-:W-:-:S04]  /*0b30*/  SHF.R.S32.HI R17, RZ, 0x17, R28 ;  /* 0x00000017ff117819 */ /* 0x000fc8000001141c */
[----:B------:R-:W-:-:S04]  /*0b40*/  SGXT R17, R17, 0x1 ;  /* 0x000000011111781a */ /* 0x000fc80000000200 */
[----:B------:R-:W-:Y:S01]  /*0b50*/  LEA.HI R17, R17, R2, RZ, 0xc ;  /* 0x0000000211117211 */ /* 0x000fe200078f60ff */
[----:B------:R-:W1:Y:S04]  /*0b60*/  LDS.128 R4, [R7] ;  /* 0x0000000007047984 */ /* 0x000e680000000c00 */
[----:B------:R-:W2:Y:S04]  /*0b70*/  LDS.128 R8, [R8+0x1000] ;  /* 0x0010000008087984 */ /* 0x000ea80000000c00 */
[----:B------:R-:W3:Y:S01]  /*0b80*/  LDS.128 R12, [R12+0x2000] ;  /* 0x002000000c0c7984 */ /* 0x000ee20000000c00 */
[----:B------:R-:W-:-:S02]  /*0b90*/  LOP3.LUT R21, R17, 0xfffff000, RZ, 0xc0, !PT ;  /* 0xfffff00011157812 */ /* 0x000fc400078ec0ff */
[----:B------:R-:W-:-:S03]  /*0ba0*/  SHF.R.S32.HI R17, RZ, 0xc, R17 ;  /* 0x0000000cff117819 */ /* 0x000fc60000011411 */
[----:B------:R-:W-:Y:S01]  /*0bb0*/  IMAD.IADD R2, R2, 0x1, -R21 ;  /* 0x0000000102027824 */ /* 0x000fe200078e0a15 */
[----:B------:R-:W-:-:S03]  /*0bc0*/  LOP3.LUT R21, R3, 0x8, RZ, 0xfc, !PT ;  /* 0x0000000803157812 */ /* 0x000fc600078efcff */
[----:B------:R-:W-:Y:S01]  /*0bd0*/  IMAD R0, R17, 0x820000, R2 ;  /* 0x0082000011007824 */ /* 0x000fe200078e0202 */
[C---:B------:R-:W-:Y:S02]  /*0be0*/  LOP3.LUT R17, R3.reuse, 0x4, RZ, 0xfc, !PT ;  /* 0x0000000403117812 */ /* 0x040fe400078efcff */
[----:B------:R-:W-:Y:S02]  /*0bf0*/  ISETP.GE.AND P1, PT, R3, 0x820, PT ;  /* 0x000008200300780c */ /* 0x000fe40003f26270 */
[----:B------:R-:W-:Y:S02]  /*0c00*/  LOP3.LUT R2, R16, 0xc00, RZ, 0xfc, !PT ;  /* 0x00000c0010027812 */ /* 0x000fe400078efcff */
[----:B------:R-:W-:Y:S02]  /*0c10*/  ISETP.GE.AND P2, PT, R17, 0x820, PT ;  /* 0x000008201100780c */ /* 0x000fe40003f46270 */
[----:B------:R-:W-:Y:S01]  /*0c20*/  ISETP.GE.AND P3, PT, R21, 0x820, PT ;  /* 0x000008201500780c */ /* 0x000fe20003f66270 */
[--C-:B------:R-:W-:Y:S01]  /*0c30*/  IMAD R23, R3, 0x1000, R0.reuse ;  /* 0x0000100003177824 */ /* 0x100fe200078e0200 */
[----:B------:R-:W-:Y:S01]  /*0c40*/  ISETP.GE.AND P0, PT, R20, 0x820, PT ;  /* 0x000008201400780c */ /* 0x000fe20003f06270 */
[----:B------:R-:W-:Y:S01]  /*0c50*/  IMAD R17, R17, 0x1000, R0 ;  /* 0x0000100011117824 */ /* 0x000fe200078e0200 */
[----:B------:R-:W-:Y:S01]  /*0c60*/  SHF.R.U32.HI R2, RZ, 0x4, R2 ;  /* 0x00000004ff027819 */ /* 0x000fe20000011602 */
[----:B------:R-:W-:-:S02]  /*0c70*/  IMAD R25, R21, 0x1000, R0 ;  /* 0x0000100015197824 */ /* 0x000fc400078e0200 */
[----:B0-----:R-:W-:Y:S01]  /*0c80*/  IMAD.WIDE R20, R23, 0x4, R18 ;  /* 0x0000000417147825 */ /* 0x001fe200078e0212 */
[----:B------:R-:W-:-:S03]  /*0c90*/  LOP3.LUT R2, R2, 0xf0, RZ, 0xc0, !PT ;  /* 0x000000f002027812 */ /* 0x000fc600078ec0ff */
[----:B------:R-:W-:-:S04]  /*0ca0*/  IMAD.WIDE R22, R17, 0x4, R18 ;  /* 0x0000000411167825 */ /* 0x000fc800078e0212 */
[----:B------:R-:W-:Y:S01]  /*0cb0*/  IMAD.WIDE R24, R25, 0x4, R18 ;  /* 0x0000000419187825 */ /* 0x000fe200078e0212 */
[----:B-1----:R0:W-:Y:S03]  /*0cc0*/  @!P1 STG.E.128 desc[UR6][R20.64], R4 ;  /* 0x0000000414009986 */ /* 0x0021e6000c101d06 */
[----:B------:R-:W-:Y:S01]  /*0cd0*/  VIADD R27, R2, UR4 ;  /* 0x00000004021b7c36 */ /* 0x000fe20008000000 */
[----:B--2---:R0:W-:Y:S04]  /*0ce0*/  @!P2 STG.E.128 desc[UR6][R22.64], R8 ;  /* 0x000000081600a986 */ /* 0x0041e8000c101d06 */
[----:B---3--:R0:W-:Y:S01]  /*0cf0*/  @!P3 STG.E.128 desc[UR6][R24.64], R12 ;  /* 0x0000000c1800b986 */ /* 0x0081e2000c101d06 */
[----:B------:R-:W-:Y:S01]  /*0d00*/  IMAD R27, R16, 0x4, R27 ;  /* 0x00000004101b7824 */ /* 0x000fe200078e021b */
[----:B0-----:R-:W-:Y:S06]  /*0d10*/  @P0 EXIT ;  /* 0x000000000000094d */ /* 0x001fec0003800000 */
[----:B0-----:R-:W0:Y:S01]  /*0d20*/  LDS.128 R24, [R27+0x3000] ;  /* 0x003000001b187984 */ /* 0x001e220000000c00 */
[----:B------:R-:W-:-:S05]  /*0d30*/  LOP3.LUT R3, R3, 0xc, RZ, 0xfc, !PT ;  /* 0x0000000c03037812 */ /* 0x000fca00078efcff */
[----:B------:R-:W-:-:S04]  /*0d40*/  IMAD R3, R3, 0x1000, R0 ;  /* 0x0000100003037824 */ /* 0x000fc800078e0200 */
[----:B------:R-:W-:-:S05]  /*0d50*/  IMAD.WIDE R18, R3, 0x4, R18 ;  /* 0x0000000403127825 */ /* 0x000fca00078e0212 */
[----:B0-----:R-:W-:Y:S01]  /*0d60*/  STG.E.128 desc[UR6][R18.64], R24 ;  /* 0x0000001812007986 */ /* 0x001fe2000c101d06 */
[----:B------:R-:W-:Y:S05]  /*0d70*/  EXIT ;  /* 0x000000000000794d */ /* 0x000fea0003800000 */
.L_x_0:
[----:B------:R-:W-:-:S00]  /*0d80*/  BRA `(.L_x_0) ;  /* 0xfffffffc00fc7947 */ /* 0x000fc0000383ffff */
[----:B------:R-:W-:-:S00]  /*0d90*/  NOP ;  /* 0x0000000000007918 */ /* 0x000fc00000000000 */
        /* <DEDUP_REMOVED lines=14> */
.L_x_1:


//--------------------- .nv.shared.triton_poi_fused_add_convolution_mul_relu_6 --------------------------
	.section	.nv.shared.triton_poi_fused_add_convolution_mul_relu_6,"aw",@nobits
	.sectionflags	@""
	.align	16
	.zero		1024


//--------------------- .nv.constant0.triton_poi_fused_add_convolution_mul_relu_6 --------------------------
	.section	.nv.constant0.triton_poi_fused_add_convolution_mul_relu_6,"a",@progbits
	.sectionflags	@""
	.align	4
.nv.constant0.triton_poi_fused_add_convolution_mul_relu_6:
	.zero		568
